//
// Generated by NVIDIA NVVM Compiler
//
// Compiler Build ID: CL-36424714
// Cuda compilation tools, release 13.0, V13.0.88
// Based on NVVM 20.0.0
//

.version 9.0
.target sm_100
.address_size 64

	// .globl	_Z19test_shuf_down_syncPiPKi

.visible .entry _Z19test_shuf_down_syncPiPKi(
	.param .u64 .ptr .align 1 _Z19test_shuf_down_syncPiPKi_param_0,
	.param .u64 .ptr .align 1 _Z19test_shuf_down_syncPiPKi_param_1
)
{
	.reg .pred 	%p<2>;
	.reg .b32 	%r<4>;
	.reg .b64 	%rd<8>;

	ld.param.u64 	%rd1, [_Z19test_shuf_down_syncPiPKi_param_0];
	ld.param.u64 	%rd2, [_Z19test_shuf_down_syncPiPKi_param_1];
	cvta.to.global.u64 	%rd3, %rd1;
	cvta.to.global.u64 	%rd4, %rd2;
	mov.u32 	%r1, %tid.x;
	mul.wide.u32 	%rd5, %r1, 4;
	add.s64 	%rd6, %rd4, %rd5;
	ld.global.u32 	%r2, [%rd6];
	shfl.sync.down.b32	%r3|%p1, %r2, 2, 31, -1;
	add.s64 	%rd7, %rd3, %rd5;
	st.global.u32 	[%rd7], %r3;
	ret;

}


// ===== COMPILED SASS (sm_100) =====

	.target	sm_100

	.elftype	@"ET_EXEC"


//--------------------- .note.nv.tkinfo           --------------------------
	.section	.note.nv.tkinfo,"",@"SHT_NOTE"
	.sectionflags	@"SHF_NOTE_NV_TKINFO"
	.tkinfo
        /*0018*/ 	.word	0x00000002
        /*0030*/ 	.string	""
        /*0030*/ 	.string	"ptxas"
        /*0030*/ 	.string	"Cuda compilation tools, release 13.0, V13.0.88"
        /*0030*/ 	.string	"Build cuda_13.0.r13.0/compiler.36424714_0"
        /*0030*/ 	.string	"-arch sm_100 -m 64 "



//--------------------- .note.nv.cuinfo           --------------------------
	.section	.note.nv.cuinfo,"",@"SHT_NOTE"
	.sectionflags	@"SHF_NOTE_NV_CUINFO"
        /*0018*/ 	.short	0x0002
        /*001a*/ 	.short	0x0064
        /*001c*/ 	.short	0x0082
	.zero		2


//--------------------- .nv.info                  --------------------------
	.section	.nv.info,"",@"SHT_CUDA_INFO"
	.align	4


	//----- nvinfo : EIATTR_REGCOUNT
	.align		4
        /*0000*/ 	.byte	0x04, 0x2f
        /*0002*/ 	.short	(.L_1 - .L_0)
	.align		4
.L_0:
        /*0004*/ 	.word	index@(_Z19test_shuf_down_syncPiPKi)
        /*0008*/ 	.word	0x0000000c


	//----- nvinfo : EIATTR_FRAME_SIZE
	.align		4
.L_1:
        /*000c*/ 	.byte	0x04, 0x11
        /*000e*/ 	.short	(.L_3 - .L_2)
	.align		4
.L_2:
        /*0010*/ 	.word	index@(_Z19test_shuf_down_syncPiPKi)
        /*0014*/ 	.word	0x00000000


	//----- nvinfo : EIATTR_MIN_STACK_SIZE
	.align		4
.L_3:
        /*0018*/ 	.byte	0x04, 0x12
        /*001a*/ 	.short	(.L_5 - .L_4)
	.align		4
.L_4:
        /*001c*/ 	.word	index@(_Z19test_shuf_down_syncPiPKi)
        /*0020*/ 	.word	0x00000000
.L_5:


//--------------------- .nv.compat                --------------------------
	.section	.nv.compat,"",@"SHT_CUDA_COMPAT_INFO"
	.align	4
        /*0000*/ 	.byte	0x02, 0x09, 0x00, 0x00, 0x02, 0x02, 0x01, 0x00, 0x02, 0x05, 0x05, 0x00, 0x03, 0x07, 0x01, 0x01
        /*0010*/ 	.byte	0x02, 0x03, 0x00, 0x00, 0x02, 0x06, 0x01, 0x00, 0x04, 0x0b, 0x08, 0x00, 0x09, 0x00, 0x00, 0x00
        /*0020*/ 	.byte	0x00, 0x00, 0x00, 0x00


//--------------------- .nv.info._Z19test_shuf_down_syncPiPKi --------------------------
	.section	.nv.info._Z19test_shuf_down_syncPiPKi,"",@"SHT_CUDA_INFO"
	.sectionflags	@""
	.align	4


	//----- nvinfo : EIATTR_CUDA_API_VERSION
	.align		4
        /*0000*/ 	.byte	0x04, 0x37
        /*0002*/ 	.short	(.L_7 - .L_6)
.L_6:
        /*0004*/ 	.word	0x00000082


	//----- nvinfo : EIATTR_KPARAM_INFO
	.align		4
.L_7:
        /*0008*/ 	.byte	0x04, 0x17
        /*000a*/ 	.short	(.L_9 - .L_8)
.L_8:
        /*000c*/ 	.word	0x00000000
        /*0010*/ 	.short	0x0001
        /*0012*/ 	.short	0x0008
        /*0014*/ 	.byte	0x00, 0xf5, 0x21, 0x00


	//----- nvinfo : EIATTR_KPARAM_INFO
	.align		4
.L_9:
        /*0018*/ 	.byte	0x04, 0x17
        /*001a*/ 	.short	(.L_11 - .L_10)
.L_10:
        /*001c*/ 	.word	0x00000000
        /*0020*/ 	.short	0x0000
        /*0022*/ 	.short	0x0000
        /*0024*/ 	.byte	0x00, 0xf5, 0x21, 0x00


	//----- nvinfo : EIATTR_SPARSE_MMA_MASK
	.align		4
.L_11:
        /*0028*/ 	.byte	0x03, 0x50
        /*002a*/ 	.short	0x0000


	//----- nvinfo : EIATTR_MAXREG_COUNT
	.align		4
        /*002c*/ 	.byte	0x03, 0x1b
        /*002e*/ 	.short	0x00ff


	//----- nvinfo : EIATTR_MERCURY_ISA_VERSION
	.align		4
        /*0030*/ 	.byte	0x03, 0x5f
        /*0032*/ 	.short	0x0101


	//----- nvinfo : EIATTR_COOP_GROUP_MASK_REGIDS
	.align		4
        /*0034*/ 	.byte	0x04, 0x29
        /*0036*/ 	.short	(.L_13 - .L_12)


	//   ....[0]....
.L_12:
        /*0038*/ 	.word	0xffffffff


	//----- nvinfo : EIATTR_COOP_GROUP_INSTR_OFFSETS
	.align		4
.L_13:
        /*003c*/ 	.byte	0x04, 0x28
        /*003e*/ 	.short	(.L_15 - .L_14)


	//   ....[0]....
.L_14:
        /*0040*/ 	.word	0x00000080


	//----- nvinfo : EIATTR_VRC_CTA_INIT_COUNT
	.align		4
.L_15:
        /*0044*/ 	.byte	0x02, 0x4a
	.zero		1
	.zero		1


	//----- nvinfo : EIATTR_EXIT_INSTR_OFFSETS
	.align		4
        /*0048*/ 	.byte	0x04, 0x1c
        /*004a*/ 	.short	(.L_17 - .L_16)


	//   ....[0]....
.L_16:
        /*004c*/ 	.word	0x000000a0


	//----- nvinfo : EIATTR_CBANK_PARAM_SIZE
	.align		4
.L_17:
        /*0050*/ 	.byte	0x03, 0x19
        /*0052*/ 	.short	0x0010


	//----- nvinfo : EIATTR_PARAM_CBANK
	.align		4
        /*0054*/ 	.byte	0x04, 0x0a
        /*0056*/ 	.short	(.L_19 - .L_18)
	.align		4
.L_18:
        /*0058*/ 	.word	index@(.nv.constant0._Z19test_shuf_down_syncPiPKi)
        /*005c*/ 	.short	0x0380
        /*005e*/ 	.short	0x0010


	//----- nvinfo : EIATTR_SW_WAR
	.align		4
.L_19:
        /*0060*/ 	.byte	0x04, 0x36
        /*0062*/ 	.short	(.L_21 - .L_20)
.L_20:
        /*0064*/ 	.word	0x00000008
.L_21:


//--------------------- .nv.callgraph             --------------------------
	.section	.nv.callgraph,"",@"SHT_CUDA_CALLGRAPH"
	.align	4
	.sectionentsize	8
	.align		4
        /*0000*/ 	.word	0x00000000
	.align		4
        /*0004*/ 	.word	0xffffffff
	.align		4
        /*0008*/ 	.word	0x00000000
	.align		4
        /*000c*/ 	.word	0xfffffffe
	.align		4
        /*0010*/ 	.word	0x00000000
	.align		4
        /*0014*/ 	.word	0xfffffffd
	.align		4
        /*0018*/ 	.word	0x00000000
	.align		4
        /*001c*/ 	.word	0xfffffffc


//--------------------- .text._Z19test_shuf_down_syncPiPKi --------------------------
	.section	.text._Z19test_shuf_down_syncPiPKi,"ax",@progbits
	.align	128
        .global         _Z19test_shuf_down_syncPiPKi
        .type           _Z19test_shuf_down_syncPiPKi,@function
        .size           _Z19test_shuf_down_syncPiPKi,(.L_x_1 - _Z19test_shuf_down_syncPiPKi)
        .other          _Z19test_shuf_down_syncPiPKi,@"STO_CUDA_ENTRY STV_DEFAULT"
_Z19test_shuf_down_syncPiPKi:
.text._Z19test_shuf_down_syncPiPKi:
[----:B------:R-:W-:Y:S01]  /*0000*/  LDC R1, c[0x0][0x37c] ;  /* 0x0000df00ff017b82 */ /* 0x000fe20000000800 */
[----:B------:R-:W0:Y:S07]  /*0010*/  S2R R9, SR_TID.X ;  /* 0x0000000000097919 */ /* 0x000e2e0000002100 */
[----:B------:R-:W0:Y:S01]  /*0020*/  LDC.64 R2, c[0x0][0x388] ;  /* 0x0000e200ff027b82 */ /* 0x000e220000000a00 */
[----:B------:R-:W1:Y:S07]  /*0030*/  LDCU.64 UR4, c[0x0][0x358] ;  /* 0x00006b00ff0477ac */ /* 0x000e6e0008000a00 */
[----:B------:R-:W2:Y:S01]  /*0040*/  LDC.64 R4, c[0x0][0x380] ;  /* 0x0000e000ff047b82 */ /* 0x000ea20000000a00 */
[----:B0-----:R-:W-:-:S06]  /*0050*/  IMAD.WIDE.U32 R2, R9, 0x4, R2 ;  /* 0x0000000409027825 */ /* 0x001fcc00078e0002 */
[----:B-1----:R-:W3:Y:S01]  /*0060*/  LDG.E R2, desc[UR4][R2.64] ;  /* 0x0000000402027981 */ /* 0x002ee2000c1e1900 */
[----:B--2---:R-:W-:-:S03]  /*0070*/  IMAD.WIDE.U32 R4, R9, 0x4, R4 ;  /* 0x0000000409047825 */ /* 0x004fc600078e0004 */
[----:B---3--:R-:W0:Y:S04]  /*0080*/  SHFL.DOWN PT, R7, R2, 0x2, 0x1f ;  /* 0x08401f0002077f89 */ /* 0x008e2800000e0000 */
[----:B0-----:R-:W-:Y:S01]  /*0090*/  STG.E desc[UR4][R4.64], R7 ;  /* 0x0000000704007986 */ /* 0x001fe2000c101904 */
[----:B------:R-:W-:Y:S05]  /*00a0*/  EXIT ;  /* 0x000000000000794d */ /* 0x000fea0003800000 */
.L_x_0:
[----:B------:R-:W-:-:S00]  /*00b0*/  BRA `(.L_x_0) ;  /* 0xfffffffc00fc7947 */ /* 0x000fc0000383ffff */
[----:B------:R-:W-:-:S00]  /*00c0*/  NOP ;  /* 0x0000000000007918 */ /* 0x000fc00000000000 */
        /* <DEDUP_REMOVED lines=11> */
.L_x_1:


//--------------------- .nv.shared.reserved.0     --------------------------
	.section	.nv.shared.reserved.0,"aw",@nobits
	.weak		__nv_reservedSMEM_offset_0_alias
	.size		__nv_reservedSMEM_offset_0_alias, 0, 64
	.other		__nv_reservedSMEM_offset_0_alias,@"STO_CUDA_RESERVED_SHARED STV_DEFAULT"
__nv_reservedSMEM_offset_0_alias:
	.zero		0
	.zero		64


//--------------------- .nv.constant0._Z19test_shuf_down_syncPiPKi --------------------------
	.section	.nv.constant0._Z19test_shuf_down_syncPiPKi,"a",@progbits
	.sectionflags	@""
	.align	4
.nv.constant0._Z19test_shuf_down_syncPiPKi:
	.zero		912


//--------------------- SYMBOLS --------------------------

	.type		.nv.reservedSmem.offset0,@object
	.size		.nv.reservedSmem.offset0,0x4
